//
// Generated by NVIDIA NVVM Compiler
//
// Compiler Build ID: CL-36424714
// Cuda compilation tools, release 13.0, V13.0.88
// Based on NVVM 20.0.0
//

.version 9.0
.target sm_100
.address_size 64

	// .globl	_Z24MatrixMulSharedMemKernelPfS_S_ii
// _ZZ24MatrixMulSharedMemKernelPfS_S_iiE2As has been demoted
// _ZZ24MatrixMulSharedMemKernelPfS_S_iiE2Bs has been demoted

.visible .entry _Z24MatrixMulSharedMemKernelPfS_S_ii(
	.param .u64 .ptr .align 1 _Z24MatrixMulSharedMemKernelPfS_S_ii_param_0,
	.param .u64 .ptr .align 1 _Z24MatrixMulSharedMemKernelPfS_S_ii_param_1,
	.param .u64 .ptr .align 1 _Z24MatrixMulSharedMemKernelPfS_S_ii_param_2,
	.param .u32 _Z24MatrixMulSharedMemKernelPfS_S_ii_param_3,
	.param .u32 _Z24MatrixMulSharedMemKernelPfS_S_ii_param_4
)
{
	.reg .pred 	%p<12>;
	.reg .b32 	%r<44>;
	.reg .b32 	%f<63>;
	.reg .b64 	%rd<13>;
	// demoted variable
	.shared .align 4 .b8 _ZZ24MatrixMulSharedMemKernelPfS_S_iiE2As[1024];
	// demoted variable
	.shared .align 4 .b8 _ZZ24MatrixMulSharedMemKernelPfS_S_iiE2Bs[1024];
	ld.param.u64 	%rd5, [_Z24MatrixMulSharedMemKernelPfS_S_ii_param_0];
	ld.param.u64 	%rd6, [_Z24MatrixMulSharedMemKernelPfS_S_ii_param_1];
	ld.param.u64 	%rd7, [_Z24MatrixMulSharedMemKernelPfS_S_ii_param_2];
	ld.param.u32 	%r22, [_Z24MatrixMulSharedMemKernelPfS_S_ii_param_3];
	ld.param.u32 	%r23, [_Z24MatrixMulSharedMemKernelPfS_S_ii_param_4];
	mov.u32 	%r24, %ctaid.x;
	mov.u32 	%r1, %ctaid.y;
	mov.u32 	%r2, %tid.x;
	mov.u32 	%r3, %tid.y;
	mul.lo.s32 	%r25, %r22, %r1;
	shl.b32 	%r43, %r25, 4;
	add.s32 	%r26, %r22, %r43;
	add.s32 	%r5, %r26, -1;
	shl.b32 	%r6, %r24, 4;
	shl.b32 	%r7, %r23, 4;
	setp.ge.s32 	%p1, %r43, %r5;
	mov.f32 	%f62, 0f00000000;
	@%p1 bra 	$L__BB0_7;
	shl.b32 	%r27, %r3, 6;
	mov.u32 	%r28, _ZZ24MatrixMulSharedMemKernelPfS_S_iiE2As;
	add.s32 	%r8, %r28, %r27;
	shl.b32 	%r29, %r2, 2;
	add.s32 	%r9, %r8, %r29;
	mov.u32 	%r30, _ZZ24MatrixMulSharedMemKernelPfS_S_iiE2Bs;
	add.s32 	%r11, %r30, %r29;
	add.s32 	%r10, %r11, %r27;
	mad.lo.s32 	%r31, %r23, %r3, %r2;
	add.s32 	%r42, %r31, %r6;
	shl.b32 	%r32, %r1, 4;
	add.s32 	%r33, %r3, %r32;
	mad.lo.s32 	%r41, %r22, %r33, %r2;
	cvta.to.global.u64 	%rd1, %rd5;
	cvta.to.global.u64 	%rd2, %rd6;
	mov.f32 	%f62, 0f00000000;
$L__BB0_2:
	setp.lt.s32 	%p2, %r22, 0;
	mul.wide.s32 	%rd8, %r42, 4;
	add.s64 	%rd3, %rd2, %rd8;
	mul.wide.s32 	%rd9, %r41, 4;
	add.s64 	%rd4, %rd1, %rd9;
	div.s32 	%r34, %r41, %r22;
	setp.ge.s32 	%p3, %r34, %r22;
	mov.f32 	%f60, 0f00000000;
	or.pred  	%p4, %p2, %p3;
	@%p4 bra 	$L__BB0_4;
	ld.global.f32 	%f60, [%rd4];
$L__BB0_4:
	setp.lt.s32 	%p5, %r23, 0;
	st.shared.f32 	[%r9], %f60;
	div.s32 	%r35, %r42, %r23;
	setp.ge.s32 	%p6, %r35, %r23;
	mov.f32 	%f61, 0f00000000;
	or.pred  	%p7, %p5, %p6;
	@%p7 bra 	$L__BB0_6;
	ld.global.f32 	%f61, [%rd3];
$L__BB0_6:
	st.shared.f32 	[%r10], %f61;
	bar.sync 	0;
	ld.shared.f32 	%f12, [%r8];
	ld.shared.f32 	%f13, [%r11];
	fma.rn.f32 	%f14, %f12, %f13, %f62;
	ld.shared.f32 	%f15, [%r8+4];
	ld.shared.f32 	%f16, [%r11+64];
	fma.rn.f32 	%f17, %f15, %f16, %f14;
	ld.shared.f32 	%f18, [%r8+8];
	ld.shared.f32 	%f19, [%r11+128];
	fma.rn.f32 	%f20, %f18, %f19, %f17;
	ld.shared.f32 	%f21, [%r8+12];
	ld.shared.f32 	%f22, [%r11+192];
	fma.rn.f32 	%f23, %f21, %f22, %f20;
	ld.shared.f32 	%f24, [%r8+16];
	ld.shared.f32 	%f25, [%r11+256];
	fma.rn.f32 	%f26, %f24, %f25, %f23;
	ld.shared.f32 	%f27, [%r8+20];
	ld.shared.f32 	%f28, [%r11+320];
	fma.rn.f32 	%f29, %f27, %f28, %f26;
	ld.shared.f32 	%f30, [%r8+24];
	ld.shared.f32 	%f31, [%r11+384];
	fma.rn.f32 	%f32, %f30, %f31, %f29;
	ld.shared.f32 	%f33, [%r8+28];
	ld.shared.f32 	%f34, [%r11+448];
	fma.rn.f32 	%f35, %f33, %f34, %f32;
	ld.shared.f32 	%f36, [%r8+32];
	ld.shared.f32 	%f37, [%r11+512];
	fma.rn.f32 	%f38, %f36, %f37, %f35;
	ld.shared.f32 	%f39, [%r8+36];
	ld.shared.f32 	%f40, [%r11+576];
	fma.rn.f32 	%f41, %f39, %f40, %f38;
	ld.shared.f32 	%f42, [%r8+40];
	ld.shared.f32 	%f43, [%r11+640];
	fma.rn.f32 	%f44, %f42, %f43, %f41;
	ld.shared.f32 	%f45, [%r8+44];
	ld.shared.f32 	%f46, [%r11+704];
	fma.rn.f32 	%f47, %f45, %f46, %f44;
	ld.shared.f32 	%f48, [%r8+48];
	ld.shared.f32 	%f49, [%r11+768];
	fma.rn.f32 	%f50, %f48, %f49, %f47;
	ld.shared.f32 	%f51, [%r8+52];
	ld.shared.f32 	%f52, [%r11+832];
	fma.rn.f32 	%f53, %f51, %f52, %f50;
	ld.shared.f32 	%f54, [%r8+56];
	ld.shared.f32 	%f55, [%r11+896];
	fma.rn.f32 	%f56, %f54, %f55, %f53;
	ld.shared.f32 	%f57, [%r8+60];
	ld.shared.f32 	%f58, [%r11+960];
	fma.rn.f32 	%f62, %f57, %f58, %f56;
	bar.sync 	0;
	add.s32 	%r43, %r43, 16;
	add.s32 	%r42, %r42, %r7;
	add.s32 	%r41, %r41, 16;
	setp.lt.s32 	%p8, %r43, %r5;
	@%p8 bra 	$L__BB0_2;
$L__BB0_7:
	mul.lo.s32 	%r20, %r7, %r1;
	shl.b32 	%r36, %r1, 4;
	add.s32 	%r37, %r36, %r3;
	setp.ge.s32 	%p9, %r37, %r22;
	add.s32 	%r21, %r6, %r2;
	setp.ge.s32 	%p10, %r21, %r23;
	or.pred  	%p11, %p9, %p10;
	@%p11 bra 	$L__BB0_9;
	mad.lo.s32 	%r39, %r23, %r3, %r21;
	add.s32 	%r40, %r39, %r20;
	cvta.to.global.u64 	%rd10, %rd7;
	mul.wide.s32 	%rd11, %r40, 4;
	add.s64 	%rd12, %rd10, %rd11;
	st.global.f32 	[%rd12], %f62;
$L__BB0_9:
	ret;

}
	// .globl	_Z15MatrixMulKernelPfS_S_i
.visible .entry _Z15MatrixMulKernelPfS_S_i(
	.param .u64 .ptr .align 1 _Z15MatrixMulKernelPfS_S_i_param_0,
	.param .u64 .ptr .align 1 _Z15MatrixMulKernelPfS_S_i_param_1,
	.param .u64 .ptr .align 1 _Z15MatrixMulKernelPfS_S_i_param_2,
	.param .u32 _Z15MatrixMulKernelPfS_S_i_param_3
)
{
	.reg .pred 	%p<10>;
	.reg .b32 	%r<38>;
	.reg .b32 	%f<83>;
	.reg .b64 	%rd<36>;

	ld.param.u64 	%rd10, [_Z15MatrixMulKernelPfS_S_i_param_0];
	ld.param.u64 	%rd8, [_Z15MatrixMulKernelPfS_S_i_param_1];
	ld.param.u64 	%rd9, [_Z15MatrixMulKernelPfS_S_i_param_2];
	ld.param.u32 	%r19, [_Z15MatrixMulKernelPfS_S_i_param_3];
	cvta.to.global.u64 	%rd1, %rd10;
	mov.u32 	%r20, %ctaid.y;
	mov.u32 	%r21, %ntid.y;
	mov.u32 	%r22, %tid.y;
	mad.lo.s32 	%r1, %r20, %r21, %r22;
	mov.u32 	%r23, %ctaid.x;
	mov.u32 	%r24, %ntid.x;
	mov.u32 	%r25, %tid.x;
	mad.lo.s32 	%r2, %r23, %r24, %r25;
	max.s32 	%r26, %r1, %r2;
	setp.ge.s32 	%p1, %r26, %r19;
	@%p1 bra 	$L__BB1_14;
	cvta.to.global.u64 	%rd11, %rd8;
	mul.lo.s32 	%r3, %r19, %r1;
	mad.lo.s32 	%r28, %r19, %r2, %r2;
	mul.wide.s32 	%rd12, %r28, 4;
	add.s64 	%rd13, %rd11, %rd12;
	ld.global.f32 	%f1, [%rd13];
	and.b32  	%r4, %r19, 15;
	setp.lt.u32 	%p2, %r19, 16;
	mov.f32 	%f82, 0f00000000;
	mov.b32 	%r35, 0;
	@%p2 bra 	$L__BB1_4;
	and.b32  	%r35, %r19, 2147483632;
	neg.s32 	%r33, %r35;
	mul.wide.u32 	%rd14, %r3, 4;
	add.s64 	%rd15, %rd14, %rd1;
	add.s64 	%rd34, %rd15, 32;
	mov.f32 	%f82, 0f00000000;
$L__BB1_3:
	.pragma "nounroll";
	ld.global.f32 	%f18, [%rd34+-32];
	fma.rn.f32 	%f19, %f18, %f1, %f82;
	ld.global.f32 	%f20, [%rd34+-28];
	fma.rn.f32 	%f21, %f20, %f1, %f19;
	ld.global.f32 	%f22, [%rd34+-24];
	fma.rn.f32 	%f23, %f22, %f1, %f21;
	ld.global.f32 	%f24, [%rd34+-20];
	fma.rn.f32 	%f25, %f24, %f1, %f23;
	ld.global.f32 	%f26, [%rd34+-16];
	fma.rn.f32 	%f27, %f26, %f1, %f25;
	ld.global.f32 	%f28, [%rd34+-12];
	fma.rn.f32 	%f29, %f28, %f1, %f27;
	ld.global.f32 	%f30, [%rd34+-8];
	fma.rn.f32 	%f31, %f30, %f1, %f29;
	ld.global.f32 	%f32, [%rd34+-4];
	fma.rn.f32 	%f33, %f32, %f1, %f31;
	ld.global.f32 	%f34, [%rd34];
	fma.rn.f32 	%f35, %f34, %f1, %f33;
	ld.global.f32 	%f36, [%rd34+4];
	fma.rn.f32 	%f37, %f36, %f1, %f35;
	ld.global.f32 	%f38, [%rd34+8];
	fma.rn.f32 	%f39, %f38, %f1, %f37;
	ld.global.f32 	%f40, [%rd34+12];
	fma.rn.f32 	%f41, %f40, %f1, %f39;
	ld.global.f32 	%f42, [%rd34+16];
	fma.rn.f32 	%f43, %f42, %f1, %f41;
	ld.global.f32 	%f44, [%rd34+20];
	fma.rn.f32 	%f45, %f44, %f1, %f43;
	ld.global.f32 	%f46, [%rd34+24];
	fma.rn.f32 	%f47, %f46, %f1, %f45;
	ld.global.f32 	%f48, [%rd34+28];
	fma.rn.f32 	%f82, %f48, %f1, %f47;
	add.s32 	%r33, %r33, 16;
	add.s64 	%rd34, %rd34, 64;
	setp.ne.s32 	%p3, %r33, 0;
	@%p3 bra 	$L__BB1_3;
$L__BB1_4:
	setp.eq.s32 	%p4, %r4, 0;
	@%p4 bra 	$L__BB1_13;
	and.b32  	%r10, %r19, 7;
	setp.lt.u32 	%p5, %r4, 8;
	@%p5 bra 	$L__BB1_7;
	add.s32 	%r29, %r35, %r3;
	mul.wide.u32 	%rd16, %r29, 4;
	add.s64 	%rd17, %rd1, %rd16;
	ld.global.f32 	%f50, [%rd17];
	fma.rn.f32 	%f51, %f50, %f1, %f82;
	cvt.u64.u32 	%rd18, %r3;
	cvt.u64.u32 	%rd19, %r35;
	add.s64 	%rd20, %rd19, %rd18;
	shl.b64 	%rd21, %rd20, 2;
	add.s64 	%rd22, %rd1, %rd21;
	ld.global.f32 	%f52, [%rd22+4];
	fma.rn.f32 	%f53, %f52, %f1, %f51;
	ld.global.f32 	%f54, [%rd22+8];
	fma.rn.f32 	%f55, %f54, %f1, %f53;
	ld.global.f32 	%f56, [%rd22+12];
	fma.rn.f32 	%f57, %f56, %f1, %f55;
	ld.global.f32 	%f58, [%rd22+16];
	fma.rn.f32 	%f59, %f58, %f1, %f57;
	ld.global.f32 	%f60, [%rd22+20];
	fma.rn.f32 	%f61, %f60, %f1, %f59;
	ld.global.f32 	%f62, [%rd22+24];
	fma.rn.f32 	%f63, %f62, %f1, %f61;
	ld.global.f32 	%f64, [%rd22+28];
	fma.rn.f32 	%f82, %f64, %f1, %f63;
	add.s32 	%r35, %r35, 8;
$L__BB1_7:
	setp.eq.s32 	%p6, %r10, 0;
	@%p6 bra 	$L__BB1_13;
	and.b32  	%r13, %r19, 3;
	setp.lt.u32 	%p7, %r10, 4;
	@%p7 bra 	$L__BB1_10;
	add.s32 	%r30, %r35, %r3;
	mul.wide.u32 	%rd23, %r30, 4;
	add.s64 	%rd24, %rd1, %rd23;
	ld.global.f32 	%f66, [%rd24];
	fma.rn.f32 	%f67, %f66, %f1, %f82;
	cvt.u64.u32 	%rd25, %r3;
	cvt.u64.u32 	%rd26, %r35;
	add.s64 	%rd27, %rd26, %rd25;
	shl.b64 	%rd28, %rd27, 2;
	add.s64 	%rd29, %rd1, %rd28;
	ld.global.f32 	%f68, [%rd29+4];
	fma.rn.f32 	%f69, %f68, %f1, %f67;
	ld.global.f32 	%f70, [%rd29+8];
	fma.rn.f32 	%f71, %f70, %f1, %f69;
	ld.global.f32 	%f72, [%rd29+12];
	fma.rn.f32 	%f82, %f72, %f1, %f71;
	add.s32 	%r35, %r35, 4;
$L__BB1_10:
	setp.eq.s32 	%p8, %r13, 0;
	@%p8 bra 	$L__BB1_13;
	add.s32 	%r31, %r35, %r3;
	mul.wide.u32 	%rd30, %r31, 4;
	add.s64 	%rd35, %rd1, %rd30;
	neg.s32 	%r37, %r13;
$L__BB1_12:
	.pragma "nounroll";
	ld.global.f32 	%f73, [%rd35];
	fma.rn.f32 	%f82, %f73, %f1, %f82;
	add.s64 	%rd35, %rd35, 4;
	add.s32 	%r37, %r37, 1;
	setp.ne.s32 	%p9, %r37, 0;
	@%p9 bra 	$L__BB1_12;
$L__BB1_13:
	add.s32 	%r32, %r3, %r2;
	cvta.to.global.u64 	%rd31, %rd9;
	mul.wide.s32 	%rd32, %r32, 4;
	add.s64 	%rd33, %rd31, %rd32;
	st.global.f32 	[%rd33], %f82;
$L__BB1_14:
	ret;

}


// ===== COMPILED SASS (sm_100) =====

	.target	sm_100

	.elftype	@"ET_EXEC"


//--------------------- .note.nv.tkinfo           --------------------------
	.section	.note.nv.tkinfo,"",@"SHT_NOTE"
	.sectionflags	@"SHF_NOTE_NV_TKINFO"
	.tkinfo
        /*0018*/ 	.word	0x00000002
        /*0030*/ 	.string	""
        /*0030*/ 	.string	"ptxas"
        /*0030*/ 	.string	"Cuda compilation tools, release 13.0, V13.0.88"
        /*0030*/ 	.string	"Build cuda_13.0.r13.0/compiler.36424714_0"
        /*0030*/ 	.string	"-arch sm_100 -m 64 "



//--------------------- .note.nv.cuinfo           --------------------------
	.section	.note.nv.cuinfo,"",@"SHT_NOTE"
	.sectionflags	@"SHF_NOTE_NV_CUINFO"
        /*0018*/ 	.short	0x0002
        /*001a*/ 	.short	0x0064
        /*001c*/ 	.short	0x0082
	.zero		2


//--------------------- .nv.info                  --------------------------
	.section	.nv.info,"",@"SHT_CUDA_INFO"
	.align	4


	//----- nvinfo : EIATTR_REGCOUNT
	.align		4
        /*0000*/ 	.byte	0x04, 0x2f
        /*0002*/ 	.short	(.L_1 - .L_0)
	.align		4
.L_0:
        /*0004*/ 	.word	index@(_Z24MatrixMulSharedMemKernelPfS_S_ii)
        /*0008*/ 	.word	0x00000020


	//----- nvinfo : EIATTR_FRAME_SIZE
	.align		4
.L_1:
        /*000c*/ 	.byte	0x04, 0x11
        /*000e*/ 	.short	(.L_3 - .L_2)
	.align		4
.L_2:
        /*0010*/ 	.word	index@(_Z24MatrixMulSharedMemKernelPfS_S_ii)
        /*0014*/ 	.word	0x00000000


	//----- nvinfo : EIATTR_REGCOUNT
	.align		4
.L_3:
        /*0018*/ 	.byte	0x04, 0x2f
        /*001a*/ 	.short	(.L_5 - .L_4)
	.align		4
.L_4:
        /*001c*/ 	.word	index@(_Z15MatrixMulKernelPfS_S_i)
        /*0020*/ 	.word	0x0000001a


	//----- nvinfo : EIATTR_FRAME_SIZE
	.align		4
.L_5:
        /*0024*/ 	.byte	0x04, 0x11
        /*0026*/ 	.short	(.L_7 - .L_6)
	.align		4
.L_6:
        /*0028*/ 	.word	index@(_Z15MatrixMulKernelPfS_S_i)
        /*002c*/ 	.word	0x00000000


	//----- nvinfo : EIATTR_MIN_STACK_SIZE
	.align		4
.L_7:
        /*0030*/ 	.byte	0x04, 0x12
        /*0032*/ 	.short	(.L_9 - .L_8)
	.align		4
.L_8:
        /*0034*/ 	.word	index@(_Z15MatrixMulKernelPfS_S_i)
        /*0038*/ 	.word	0x00000000


	//----- nvinfo : EIATTR_MIN_STACK_SIZE
	.align		4
.L_9:
        /*003c*/ 	.byte	0x04, 0x12
        /*003e*/ 	.short	(.L_11 - .L_10)
	.align		4
.L_10:
        /*0040*/ 	.word	index@(_Z24MatrixMulSharedMemKernelPfS_S_ii)
        /*0044*/ 	.word	0x00000000
.L_11:


//--------------------- .nv.compat                --------------------------
	.section	.nv.compat,"",@"SHT_CUDA_COMPAT_INFO"
	.align	4
        /*0000*/ 	.byte	0x02, 0x09, 0x00, 0x00, 0x02, 0x02, 0x01, 0x00, 0x02, 0x05, 0x05, 0x00, 0x03, 0x07, 0x01, 0x01
        /*0010*/ 	.byte	0x02, 0x03, 0x00, 0x00, 0x02, 0x06, 0x01, 0x00, 0x04, 0x0b, 0x08, 0x00, 0x09, 0x00, 0x00, 0x00
        /*0020*/ 	.byte	0x00, 0x00, 0x00, 0x00


//--------------------- .nv.info._Z15MatrixMulKernelPfS_S_i --------------------------
	.section	.nv.info._Z15MatrixMulKernelPfS_S_i,"",@"SHT_CUDA_INFO"
	.sectionflags	@""
	.align	4


	//----- nvinfo : EIATTR_CUDA_API_VERSION
	.align		4
        /*0000*/ 	.byte	0x04, 0x37
        /*0002*/ 	.short	(.L_13 - .L_12)
.L_12:
        /*0004*/ 	.word	0x00000082


	//----- nvinfo : EIATTR_KPARAM_INFO
	.align		4
.L_13:
        /*0008*/ 	.byte	0x04, 0x17
        /*000a*/ 	.short	(.L_15 - .L_14)
.L_14:
        /*000c*/ 	.word	0x00000000
        /*0010*/ 	.short	0x0003
        /*0012*/ 	.short	0x0018
        /*0014*/ 	.byte	0x00, 0xf0, 0x11, 0x00


	//----- nvinfo : EIATTR_KPARAM_INFO
	.align		4
.L_15:
        /*0018*/ 	.byte	0x04, 0x17
        /*001a*/ 	.short	(.L_17 - .L_16)
.L_16:
        /*001c*/ 	.word	0x00000000
        /*0020*/ 	.short	0x0002
        /*0022*/ 	.short	0x0010
        /*0024*/ 	.byte	0x00, 0xf5, 0x21, 0x00


	//----- nvinfo : EIATTR_KPARAM_INFO
	.align		4
.L_17:
        /*0028*/ 	.byte	0x04, 0x17
        /*002a*/ 	.short	(.L_19 - .L_18)
.L_18:
        /*002c*/ 	.word	0x00000000
        /*0030*/ 	.short	0x0001
        /*0032*/ 	.short	0x0008
        /*0034*/ 	.byte	0x00, 0xf5, 0x21, 0x00


	//----- nvinfo : EIATTR_KPARAM_INFO
	.align		4
.L_19:
        /*0038*/ 	.byte	0x04, 0x17
        /*003a*/ 	.short	(.L_21 - .L_20)
.L_20:
        /*003c*/ 	.word	0x00000000
        /*0040*/ 	.short	0x0000
        /*0042*/ 	.short	0x0000
        /*0044*/ 	.byte	0x00, 0xf5, 0x21, 0x00


	//----- nvinfo : EIATTR_SPARSE_MMA_MASK
	.align		4
.L_21:
        /*0048*/ 	.byte	0x03, 0x50
        /*004a*/ 	.short	0x0000


	//----- nvinfo : EIATTR_MAXREG_COUNT
	.align		4
        /*004c*/ 	.byte	0x03, 0x1b
        /*004e*/ 	.short	0x00ff


	//----- nvinfo : EIATTR_MERCURY_ISA_VERSION
	.align		4
        /*0050*/ 	.byte	0x03, 0x5f
        /*0052*/ 	.short	0x0101


	//----- nvinfo : EIATTR_VRC_CTA_INIT_COUNT
	.align		4
        /*0054*/ 	.byte	0x02, 0x4a
	.zero		1
	.zero		1


	//----- nvinfo : EIATTR_EXIT_INSTR_OFFSETS
	.align		4
        /*0058*/ 	.byte	0x04, 0x1c
        /*005a*/ 	.short	(.L_23 - .L_22)


	//   ....[0]....
.L_22:
        /*005c*/ 	.word	0x000000c0


	//   ....[1]....
        /*0060*/ 	.word	0x00000890


	//----- nvinfo : EIATTR_CBANK_PARAM_SIZE
	.align		4
.L_23:
        /*0064*/ 	.byte	0x03, 0x19
        /*0066*/ 	.short	0x001c


	//----- nvinfo : EIATTR_PARAM_CBANK
	.align		4
        /*0068*/ 	.byte	0x04, 0x0a
        /*006a*/ 	.short	(.L_25 - .L_24)
	.align		4
.L_24:
        /*006c*/ 	.word	index@(.nv.constant0._Z15MatrixMulKernelPfS_S_i)
        /*0070*/ 	.short	0x0380
        /*0072*/ 	.short	0x001c


	//----- nvinfo : EIATTR_SW_WAR
	.align		4
.L_25:
        /*0074*/ 	.byte	0x04, 0x36
        /*0076*/ 	.short	(.L_27 - .L_26)
.L_26:
        /*0078*/ 	.word	0x00000008
.L_27:


//--------------------- .nv.info._Z24MatrixMulSharedMemKernelPfS_S_ii --------------------------
	.section	.nv.info._Z24MatrixMulSharedMemKernelPfS_S_ii,"",@"SHT_CUDA_INFO"
	.sectionflags	@""
	.align	4


	//----- nvinfo : EIATTR_CUDA_API_VERSION
	.align		4
        /*0000*/ 	.byte	0x04, 0x37
        /*0002*/ 	.short	(.L_29 - .L_28)
.L_28:
        /*0004*/ 	.word	0x00000082


	//----- nvinfo : EIATTR_KPARAM_INFO
	.align		4
.L_29:
        /*0008*/ 	.byte	0x04, 0x17
        /*000a*/ 	.short	(.L_31 - .L_30)
.L_30:
        /*000c*/ 	.word	0x00000000
        /*0010*/ 	.short	0x0004
        /*0012*/ 	.short	0x001c
        /*0014*/ 	.byte	0x00, 0xf0, 0x11, 0x00


	//----- nvinfo : EIATTR_KPARAM_INFO
	.align		4
.L_31:
        /*0018*/ 	.byte	0x04, 0x17
        /*001a*/ 	.short	(.L_33 - .L_32)
.L_32:
        /*001c*/ 	.word	0x00000000
        /*0020*/ 	.short	0x0003
        /*0022*/ 	.short	0x0018
        /*0024*/ 	.byte	0x00, 0xf0, 0x11, 0x00


	//----- nvinfo : EIATTR_KPARAM_INFO
	.align		4
.L_33:
        /*0028*/ 	.byte	0x04, 0x17
        /*002a*/ 	.short	(.L_35 - .L_34)
.L_34:
        /*002c*/ 	.word	0x00000000
        /*0030*/ 	.short	0x0002
        /*0032*/ 	.short	0x0010
        /*0034*/ 	.byte	0x00, 0xf5, 0x21, 0x00


	//----- nvinfo : EIATTR_KPARAM_INFO
	.align		4
.L_35:
        /*0038*/ 	.byte	0x04, 0x17
        /*003a*/ 	.short	(.L_37 - .L_36)
.L_36:
        /*003c*/ 	.word	0x00000000
        /*0040*/ 	.short	0x0001
        /*0042*/ 	.short	0x0008
        /*0044*/ 	.byte	0x00, 0xf5, 0x21, 0x00


	//----- nvinfo : EIATTR_KPARAM_INFO
	.align		4
.L_37:
        /*0048*/ 	.byte	0x04, 0x17
        /*004a*/ 	.short	(.L_39 - .L_38)
.L_38:
        /*004c*/ 	.word	0x00000000
        /*0050*/ 	.short	0x0000
        /*0052*/ 	.short	0x0000
        /*0054*/ 	.byte	0x00, 0xf5, 0x21, 0x00


	//----- nvinfo : EIATTR_SPARSE_MMA_MASK
	.align		4
.L_39:
        /*0058*/ 	.byte	0x03, 0x50
        /*005a*/ 	.short	0x0000


	//----- nvinfo : EIATTR_MAXREG_COUNT
	.align		4
        /*005c*/ 	.byte	0x03, 0x1b
        /*005e*/ 	.short	0x00ff


	//----- nvinfo : EIATTR_NUM_BARRIERS
	.align		4
        /*0060*/ 	.byte	0x02, 0x4c
        /*0062*/ 	.byte	0x01
	.zero		1


	//----- nvinfo : EIATTR_MERCURY_ISA_VERSION
	.align		4
        /*0064*/ 	.byte	0x03, 0x5f
        /*0066*/ 	.short	0x0101


	//----- nvinfo : EIATTR_VRC_CTA_INIT_COUNT
	.align		4
        /*0068*/ 	.byte	0x02, 0x4a
	.zero		1
	.zero		1


	//----- nvinfo : EIATTR_EXIT_INSTR_OFFSETS
	.align		4
        /*006c*/ 	.byte	0x04, 0x1c
        /*006e*/ 	.short	(.L_41 - .L_40)


	//   ....[0]....
.L_40:
        /*0070*/ 	.word	0x000008d0


	//   ....[1]....
        /*0074*/ 	.word	0x00000940


	//----- nvinfo : EIATTR_CBANK_PARAM_SIZE
	.align		4
.L_41:
        /*0078*/ 	.byte	0x03, 0x19
        /*007a*/ 	.short	0x0020


	//----- nvinfo : EIATTR_PARAM_CBANK
	.align		4
        /*007c*/ 	.byte	0x04, 0x0a
        /*007e*/ 	.short	(.L_43 - .L_42)
	.align		4
.L_42:
        /*0080*/ 	.word	index@(.nv.constant0._Z24MatrixMulSharedMemKernelPfS_S_ii)
        /*0084*/ 	.short	0x0380
        /*0086*/ 	.short	0x0020


	//----- nvinfo : EIATTR_SW_WAR
	.align		4
.L_43:
        /*0088*/ 	.byte	0x04, 0x36
        /*008a*/ 	.short	(.L_45 - .L_44)
.L_44:
        /*008c*/ 	.word	0x00000008
.L_45:


//--------------------- .nv.callgraph             --------------------------
	.section	.nv.callgraph,"",@"SHT_CUDA_CALLGRAPH"
	.align	4
	.sectionentsize	8
	.align		4
        /*0000*/ 	.word	0x00000000
	.align		4
        /*0004*/ 	.word	0xffffffff
	.align		4
        /*0008*/ 	.word	0x00000000
	.align		4
        /*000c*/ 	.word	0xfffffffe
	.align		4
        /*0010*/ 	.word	0x00000000
	.align		4
        /*0014*/ 	.word	0xfffffffd
	.align		4
        /*0018*/ 	.word	0x00000000
	.align		4
        /*001c*/ 	.word	0xfffffffc


//--------------------- .text._Z15MatrixMulKernelPfS_S_i --------------------------
	.section	.text._Z15MatrixMulKernelPfS_S_i,"ax",@progbits
	.align	128
        .global         _Z15MatrixMulKernelPfS_S_i
        .type           _Z15MatrixMulKernelPfS_S_i,@function
        .size           _Z15MatrixMulKernelPfS_S_i,(.L_x_10 - _Z15MatrixMulKernelPfS_S_i)
        .other          _Z15MatrixMulKernelPfS_S_i,@"STO_CUDA_ENTRY STV_DEFAULT"
_Z15MatrixMulKernelPfS_S_i:
.text._Z15MatrixMulKernelPfS_S_i:
[----:B------:R-:W-:Y:S01]  /*0000*/  LDC R1, c[0x0][0x37c] ;  /* 0x0000df00ff017b82 */ /* 0x000fe20000000800 */
[----:B------:R-:W0:Y:S07]  /*0010*/  S2R R0, SR_TID.Y ;  /* 0x0000000000007919 */ /* 0x000e2e0000002200 */
[----:B------:R-:W0:Y:S01]  /*0020*/  S2UR UR4, SR_CTAID.Y ;  /* 0x00000000000479c3 */ /* 0x000e220000002600 */
[----:B------:R-:W1:Y:S01]  /*0030*/  LDCU UR7, c[0x0][0x398] ;  /* 0x00007300ff0777ac */ /* 0x000e620008000800 */
[----:B------:R-:W2:Y:S06]  /*0040*/  S2R R5, SR_TID.X ;  /* 0x0000000000057919 */ /* 0x000eac0000002100 */
[----:B------:R-:W0:Y:S08]  /*0050*/  LDC R3, c[0x0][0x364] ;  /* 0x0000d900ff037b82 */ /* 0x000e300000000800 */
[----:B------:R-:W2:Y:S08]  /*0060*/  S2UR UR5, SR_CTAID.X ;  /* 0x00000000000579c3 */ /* 0x000eb00000002500 */
[----:B------:R-:W2:Y:S01]  /*0070*/  LDC R2, c[0x0][0x360] ;  /* 0x0000d800ff027b82 */ /* 0x000ea20000000800 */
[----:B0-----:R-:W-:-:S02]  /*0080*/  IMAD R3, R3, UR4, R0 ;  /* 0x0000000403037c24 */ /* 0x001fc4000f8e0200 */
[----:B--2---:R-:W-:-:S05]  /*0090*/  IMAD R0, R2, UR5, R5 ;  /* 0x0000000502007c24 */ /* 0x004fca000f8e0205 */
[----:B------:R-:W-:-:S04]  /*00a0*/  VIMNMX R2, PT, PT, R3, R0, !PT ;  /* 0x0000000003027248 */ /* 0x000fc80007fe0100 */
[----:B-1----:R-:W-:-:S13]  /*00b0*/  ISETP.GE.AND P0, PT, R2, UR7, PT ;  /* 0x0000000702007c0c */ /* 0x002fda000bf06270 */
[----:B------:R-:W-:Y:S05]  /*00c0*/  @P0 EXIT ;  /* 0x000000000000094d */ /* 0x000fea0003800000 */
[----:B------:R-:W0:Y:S01]  /*00d0*/  LDC.64 R4, c[0x0][0x388] ;  /* 0x0000e200ff047b82 */ /* 0x000e220000000a00 */
[----:B------:R-:W1:Y:S01]  /*00e0*/  LDCU.64 UR8, c[0x0][0x358] ;  /* 0x00006b00ff0877ac */ /* 0x000e620008000a00 */
[----:B------:R-:W-:-:S04]  /*00f0*/  IMAD R7, R0, UR7, R0 ;  /* 0x0000000700077c24 */ /* 0x000fc8000f8e0200 */
[----:B0-----:R-:W-:-:S06]  /*0100*/  IMAD.WIDE R4, R7, 0x4, R4 ;  /* 0x0000000407047825 */ /* 0x001fcc00078e0204 */
[----:B-1----:R0:W5:Y:S01]  /*0110*/  LDG.E R5, desc[UR8][R4.64] ;  /* 0x0000000804057981 */ /* 0x002162000c1e1900 */
[----:B------:R-:W-:Y:S01]  /*0120*/  UISETP.GE.U32.AND UP0, UPT, UR7, 0x10, UPT ;  /* 0x000000100700788c */ /* 0x000fe2000bf06070 */
[----:B------:R-:W-:Y:S02]  /*0130*/  HFMA2 R2, -RZ, RZ, 0, 0 ;  /* 0x00000000ff027431 */ /* 0x000fe400000001ff */
[----:B------:R-:W-:Y:S01]  /*0140*/  IMAD R3, R3, UR7, RZ ;  /* 0x0000000703037c24 */ /* 0x000fe2000f8e02ff */
[----:B------:R-:W-:Y:S01]  /*0150*/  ULOP3.LUT UR5, UR7, 0xf, URZ, 0xc0, !UPT ;  /* 0x0000000f07057892 */ /* 0x000fe2000f8ec0ff */
[----:B------:R-:W-:-:S04]  /*0160*/  UMOV UR4, URZ ;  /* 0x000000ff00047c82 */ /* 0x000fc80008000000 */
[----:B0-----:R-:W-:Y:S07]  /*0170*/  BRA.U !UP0, `(.L_x_0) ;  /* 0x0000000108b07547 */ /* 0x001fee000b800000 */
[----:B------:R-:W0:Y:S01]  /*0180*/  LDC.64 R6, c[0x0][0x380] ;  /* 0x0000e000ff067b82 */ /* 0x000e220000000a00 */
[----:B------:R-:W-:Y:S01]  /*0190*/  ULOP3.LUT UR4, UR7, 0x7ffffff0, URZ, 0xc0, !UPT ;  /* 0x7ffffff007047892 */ /* 0x000fe2000f8ec0ff */
[----:B------:R-:W-:-:S03]  /*01a0*/  MOV R2, RZ ;  /* 0x000000ff00027202 */ /* 0x000fc60000000f00 */
[----:B------:R-:W-:Y:S01]  /*01b0*/  UIADD3 UR6, UPT, UPT, -UR4, URZ, URZ ;  /* 0x000000ff04067290 */ /* 0x000fe2000fffe1ff */
[----:B0-----:R-:W-:-:S03]  /*01c0*/  IMAD.WIDE.U32 R6, R3, 0x4, R6 ;  /* 0x0000000403067825 */ /* 0x001fc600078e0006 */
[----:B------:R-:W-:-:S04]  /*01d0*/  IADD3 R6, P0, PT, R6, 0x20, RZ ;  /* 0x0000002006067810 */ /* 0x000fc80007f1e0ff */
[----:B------:R-:W-:-:S09]  /*01e0*/  IADD3.X R7, PT, PT, RZ, R7, RZ, P0, !PT ;  /* 0x00000007ff077210 */ /* 0x000fd200007fe4ff */
.L_x_1:
[----:B------:R-:W2:Y:S04]  /*01f0*/  LDG.E R9, desc[UR8][R6.64+-0x20] ;  /* 0xffffe00806097981 */ /* 0x000ea8000c1e1900 */
[----:B------:R-:W3:Y:S04]  /*0200*/  LDG.E R11, desc[UR8][R6.64+-0x1c] ;  /* 0xffffe408060b7981 */ /* 0x000ee8000c1e1900 */
[----:B------:R-:W4:Y:S04]  /*0210*/  LDG.E R13, desc[UR8][R6.64+-0x18] ;  /* 0xffffe808060d7981 */ /* 0x000f28000c1e1900 */
        /* <DEDUP_REMOVED lines=12> */
[----:B------:R0:W4:Y:S01]  /*02e0*/  LDG.E R8, desc[UR8][R6.64+0x1c] ;  /* 0x00001c0806087981 */ /* 0x000122000c1e1900 */
[----:B------:R-:W-:-:S04]  /*02f0*/  UIADD3 UR6, UPT, UPT, UR6, 0x10, URZ ;  /* 0x0000001006067890 */ /* 0x000fc8000fffe0ff */
[----:B------:R-:W-:Y:S01]  /*0300*/  UISETP.NE.AND UP0, UPT, UR6, URZ, UPT ;  /* 0x000000ff0600728c */ /* 0x000fe2000bf05270 */
[----:B0-----:R-:W-:-:S04]  /*0310*/  IADD3 R6, P0, PT, R6, 0x40, RZ ;  /* 0x0000004006067810 */ /* 0x001fc80007f1e0ff */
[----:B------:R-:W-:Y:S01]  /*0320*/  IADD3.X R7, PT, PT, RZ, R7, RZ, P0, !PT ;  /* 0x00000007ff077210 */ /* 0x000fe200007fe4ff */
[----:B--2--5:R-:W-:-:S04]  /*0330*/  FFMA R2, R5, R9, R2 ;  /* 0x0000000905027223 */ /* 0x024fc80000000002 */
[----:B---3--:R-:W-:-:S04]  /*0340*/  FFMA R2, R5, R11, R2 ;  /* 0x0000000b05027223 */ /* 0x008fc80000000002 */
[----:B----4-:R-:W-:-:S04]  /*0350*/  FFMA R2, R5, R13, R2 ;  /* 0x0000000d05027223 */ /* 0x010fc80000000002 */
[----:B------:R-:W-:-:S04]  /*0360*/  FFMA R2, R5, R15, R2 ;  /* 0x0000000f05027223 */ /* 0x000fc80000000002 */
        /* <DEDUP_REMOVED lines=11> */
[----:B------:R-:W-:Y:S01]  /*0420*/  FFMA R2, R5, R8, R23 ;  /* 0x0000000805027223 */ /* 0x000fe20000000017 */
[----:B------:R-:W-:Y:S06]  /*0430*/  BRA.U UP0, `(.L_x_1) ;  /* 0xfffffffd006c7547 */ /* 0x000fec000b83ffff */
.L_x_0:
[----:B------:R-:W-:-:S09]  /*0440*/  UISETP.NE.AND UP0, UPT, UR5, URZ, UPT ;  /* 0x000000ff0500728c */ /* 0x000fd2000bf05270 */
[----:B------:R-:W-:Y:S05]  /*0450*/  BRA.U !UP0, `(.L_x_2) ;  /* 0x0000000108fc7547 */ /* 0x000fea000b800000 */
[----:B------:R-:W-:Y:S02]  /*0460*/  UISETP.GE.U32.AND UP0, UPT, UR5, 0x8, UPT ;  /* 0x000000080500788c */ /* 0x000fe4000bf06070 */
[----:B------:R-:W-:-:S04]  /*0470*/  ULOP3.LUT UR6, UR7, 0x7, URZ, 0xc0, !UPT ;  /* 0x0000000707067892 */ /* 0x000fc8000f8ec0ff */
[----:B------:R-:W-:-:S03]  /*0480*/  UISETP.NE.AND UP1, UPT, UR6, URZ, UPT ;  /* 0x000000ff0600728c */ /* 0x000fc6000bf25270 */
[----:B------:R-:W-:Y:S08]  /*0490*/  BRA.U !UP0, `(.L_x_3) ;  /* 0x0000000108647547 */ /* 0x000ff0000b800000 */
[----:B------:R-:W0:Y:S01]  /*04a0*/  LDC.64 R8, c[0x0][0x380] ;  /* 0x0000e000ff087b82 */ /* 0x000e220000000a00 */
[----:B------:R-:W1:Y:S01]  /*04b0*/  LDCU.64 UR10, c[0x0][0x380] ;  /* 0x00007000ff0a77ac */ /* 0x000e620008000a00 */
[C---:B------:R-:W-:Y:S02]  /*04c0*/  IADD3 R7, PT, PT, R3.reuse, UR4, RZ ;  /* 0x0000000403077c10 */ /* 0x040fe4000fffe0ff */
[----:B------:R-:W-:-:S04]  /*04d0*/  IADD3 R4, P0, PT, R3, UR4, RZ ;  /* 0x0000000403047c10 */ /* 0x000fc8000ff1e0ff */
[----:B------:R-:W-:Y:S02]  /*04e0*/  IADD3.X R11, PT, PT, RZ, RZ, RZ, P0, !PT ;  /* 0x000000ffff0b7210 */ /* 0x000fe400007fe4ff */
[----:B-1----:R-:W-:Y:S01]  /*04f0*/  LEA R6, P0, R4, UR10, 0x2 ;  /* 0x0000000a04067c11 */ /* 0x002fe2000f8010ff */
[----:B0-----:R-:W-:-:S03]  /*0500*/  IMAD.WIDE.U32 R8, R7, 0x4, R8 ;  /* 0x0000000407087825 */ /* 0x001fc600078e0008 */
[----:B------:R-:W-:-:S03]  /*0510*/  LEA.HI.X R7, R4, UR11, R11, 0x2, P0 ;  /* 0x0000000b04077c11 */ /* 0x000fc600080f140b */
[----:B------:R-:W2:Y:S04]  /*0520*/  LDG.E R8, desc[UR8][R8.64] ;  /* 0x0000000808087981 */ /* 0x000ea8000c1e1900 */
[----:B------:R-:W3:Y:S04]  /*0530*/  LDG.E R11, desc[UR8][R6.64+0x4] ;  /* 0x00000408060b7981 */ /* 0x000ee8000c1e1900 */
[----:B------:R-:W4:Y:S04]  /*0540*/  LDG.E R13, desc[UR8][R6.64+0x8] ;  /* 0x00000808060d7981 */ /* 0x000f28000c1e1900 */
[----:B------:R-:W4:Y:S04]  /*0550*/  LDG.E R15, desc[UR8][R6.64+0xc] ;  /* 0x00000c08060f7981 */ /* 0x000f28000c1e1900 */
[----:B------:R-:W4:Y:S04]  /*0560*/  LDG.E R17, desc[UR8][R6.64+0x10] ;  /* 0x0000100806117981 */ /* 0x000f28000c1e1900 */
[----:B------:R-:W4:Y:S04]  /*0570*/  LDG.E R19, desc[UR8][R6.64+0x14] ;  /* 0x0000140806137981 */ /* 0x000f28000c1e1900 */
[----:B------:R-:W4:Y:S04]  /*0580*/  LDG.E R21, desc[UR8][R6.64+0x18] ;  /* 0x0000180806157981 */ /* 0x000f28000c1e1900 */
[----:B------:R-:W4:Y:S01]  /*0590*/  LDG.E R23, desc[UR8][R6.64+0x1c] ;  /* 0x00001c0806177981 */ /* 0x000f22000c1e1900 */
[----:B------:R-:W-:Y:S01]  /*05a0*/  UIADD3 UR4, UPT, UPT, UR4, 0x8, URZ ;  /* 0x0000000804047890 */ /* 0x000fe2000fffe0ff */
[----:B--2--5:R-:W-:-:S04]  /*05b0*/  FFMA R2, R5, R8, R2 ;  /* 0x0000000805027223 */ /* 0x024fc80000000002 */
[----:B---3--:R-:W-:-:S04]  /*05c0*/  FFMA R2, R5, R11, R2 ;  /* 0x0000000b05027223 */ /* 0x008fc80000000002 */
[----:B----4-:R-:W-:-:S04]  /*05d0*/  FFMA R2, R5, R13, R2 ;  /* 0x0000000d05027223 */ /* 0x010fc80000000002 */
[----:B------:R-:W-:-:S04]  /*05e0*/  FFMA R2, R5, R15, R2 ;  /* 0x0000000f05027223 */ /* 0x000fc80000000002 */
[----:B------:R-:W-:-:S04]  /*05f0*/  FFMA R2, R5, R17, R2 ;  /* 0x0000001105027223 */ /* 0x000fc80000000002 */
[----:B------:R-:W-:-:S04]  /*0600*/  FFMA R2, R5, R19, R2 ;  /* 0x0000001305027223 */ /* 0x000fc80000000002 */
[----:B------:R-:W-:-:S04]  /*0610*/  FFMA R2, R5, R21, R2 ;  /* 0x0000001505027223 */ /* 0x000fc80000000002 */
[----:B------:R-:W-:-:S07]  /*0620*/  FFMA R2, R5, R23, R2 ;  /* 0x0000001705027223 */ /* 0x000fce0000000002 */
.L_x_3:
        /* <DEDUP_REMOVED lines=16> */
[----:B------:R-:W4:Y:S01]  /*0730*/  LDG.E R15, desc[UR8][R8.64+0xc] ;  /* 0x00000c08080f7981 */ /* 0x000f22000c1e1900 */
[----:B------:R-:W-:Y:S01]  /*0740*/  UIADD3 UR4, UPT, UPT, UR4, 0x4, URZ ;  /* 0x0000000404047890 */ /* 0x000fe2000fffe0ff */
[----:B--2--5:R-:W-:-:S04]  /*0750*/  FFMA R2, R5, R6, R2 ;  /* 0x0000000605027223 */ /* 0x024fc80000000002 */
[----:B---3--:R-:W-:-:S04]  /*0760*/  FFMA R2, R5, R11, R2 ;  /* 0x0000000b05027223 */ /* 0x008fc80000000002 */
[----:B----4-:R-:W-:-:S04]  /*0770*/  FFMA R2, R5, R13, R2 ;  /* 0x0000000d05027223 */ /* 0x010fc80000000002 */
[----:B------:R-:W-:-:S07]  /*0780*/  FFMA R2, R5, R15, R2 ;  /* 0x0000000f05027223 */ /* 0x000fce0000000002 */
.L_x_4:
[----:B------:R-:W-:Y:S05]  /*0790*/  BRA.U !UP1, `(.L_x_2) ;  /* 0x00000001092c7547 */ /* 0x000fea000b800000 */
[----:B------:R-:W0:Y:S01]  /*07a0*/  LDC.64 R6, c[0x0][0x380] ;  /* 0x0000e000ff067b82 */ /* 0x000e220000000a00 */
[----:B------:R-:W-:Y:S01]  /*07b0*/  IADD3 R9, PT, PT, R3, UR4, RZ ;  /* 0x0000000403097c10 */ /* 0x000fe2000fffe0ff */
[----:B------:R-:W-:-:S04]  /*07c0*/  UIADD3 UR5, UPT, UPT, -UR5, URZ, URZ ;  /* 0x000000ff05057290 */ /* 0x000fc8000fffe1ff */
[----:B0-----:R-:W-:-:S08]  /*07d0*/  IMAD.WIDE.U32 R6, R9, 0x4, R6 ;  /* 0x0000000409067825 */ /* 0x001fd000078e0006 */
.L_x_5:
[----:B------:R0:W2:Y:S01]  /*07e0*/  LDG.E R4, desc[UR8][R6.64] ;  /* 0x0000000806047981 */ /* 0x0000a2000c1e1900 */
[----:B------:R-:W-:-:S04]  /*07f0*/  UIADD3 UR5, UPT, UPT, UR5, 0x1, URZ ;  /* 0x0000000105057890 */ /* 0x000fc8000fffe0ff */
[----:B------:R-:W-:Y:S01]  /*0800*/  UISETP.NE.AND UP0, UPT, UR5, URZ, UPT ;  /* 0x000000ff0500728c */ /* 0x000fe2000bf05270 */
[----:B0-----:R-:W-:-:S04]  /*0810*/  IADD3 R6, P0, PT, R6, 0x4, RZ ;  /* 0x0000000406067810 */ /* 0x001fc80007f1e0ff */
[----:B------:R-:W-:Y:S01]  /*0820*/  IADD3.X R7, PT, PT, RZ, R7, RZ, P0, !PT ;  /* 0x00000007ff077210 */ /* 0x000fe200007fe4ff */
[----:B--2--5:R-:W-:-:S03]  /*0830*/  FFMA R2, R5, R4, R2 ;  /* 0x0000000405027223 */ /* 0x024fc60000000002 */
[----:B------:R-:W-:Y:S05]  /*0840*/  BRA.U UP0, `(.L_x_5) ;  /* 0xfffffffd00e47547 */ /* 0x000fea000b83ffff */
.L_x_2:
[----:B-----5:R-:W0:Y:S01]  /*0850*/  LDC.64 R4, c[0x0][0x390] ;  /* 0x0000e400ff047b82 */ /* 0x020e220000000a00 */
[----:B------:R-:W-:-:S05]  /*0860*/  IADD3 R3, PT, PT, R0, R3, RZ ;  /* 0x0000000300037210 */ /* 0x000fca0007ffe0ff */
[----:B0-----:R-:W-:-:S05]  /*0870*/  IMAD.WIDE R4, R3, 0x4, R4 ;  /* 0x0000000403047825 */ /* 0x001fca00078e0204 */
[----:B------:R-:W-:Y:S01]  /*0880*/  STG.E desc[UR8][R4.64], R2 ;  /* 0x0000000204007986 */ /* 0x000fe2000c101908 */
[----:B------:R-:W-:Y:S05]  /*0890*/  EXIT ;  /* 0x000000000000794d */ /* 0x000fea0003800000 */
.L_x_6:
[----:B------:R-:W-:-:S00]  /*08a0*/  BRA `(.L_x_6) ;  /* 0xfffffffc00fc7947 */ /* 0x000fc0000383ffff */
[----:B------:R-:W-:-:S00]  /*08b0*/  NOP ;  /* 0x0000000000007918 */ /* 0x000fc00000000000 */
        /* <DEDUP_REMOVED lines=12> */
.L_x_10:


//--------------------- .text._Z24MatrixMulSharedMemKernelPfS_S_ii --------------------------
	.section	.text._Z24MatrixMulSharedMemKernelPfS_S_ii,"ax",@progbits
	.align	128
        .global         _Z24MatrixMulSharedMemKernelPfS_S_ii
        .type           _Z24MatrixMulSharedMemKernelPfS_S_ii,@function
        .size           _Z24MatrixMulSharedMemKernelPfS_S_ii,(.L_x_11 - _Z24MatrixMulSharedMemKernelPfS_S_ii)
        .other          _Z24MatrixMulSharedMemKernelPfS_S_ii,@"STO_CUDA_ENTRY STV_DEFAULT"
_Z24MatrixMulSharedMemKernelPfS_S_ii:
.text._Z24MatrixMulSharedMemKernelPfS_S_ii:
[----:B------:R-:W-:Y:S01]  /*0000*/  LDC R1, c[0x0][0x37c] ;  /* 0x0000df00ff017b82 */ /* 0x000fe20000000800 */
[----:B------:R-:W0:Y:S01]  /*0010*/  S2R R18, SR_CTAID.Y ;  /* 0x0000000000127919 */ /* 0x000e220000002600 */
[----:B------:R-:W1:Y:S01]  /*0020*/  LDCU.64 UR4, c[0x0][0x398] ;  /* 0x00007300ff0477ac */ /* 0x000e620008000a00 */
[----:B------:R-:W-:Y:S01]  /*0030*/  IMAD.MOV.U32 R25, RZ, RZ, RZ ;  /* 0x000000ffff197224 */ /* 0x000fe200078e00ff */
[----:B------:R-:W2:Y:S01]  /*0040*/  S2R R10, SR_CTAID.X ;  /* 0x00000000000a7919 */ /* 0x000ea20000002500 */
[----:B------:R-:W3:Y:S01]  /*0050*/  LDCU.64 UR8, c[0x0][0x358] ;  /* 0x00006b00ff0877ac */ /* 0x000ee20008000a00 */
[----:B------:R-:W4:Y:S01]  /*0060*/  S2R R17, SR_TID.Y ;  /* 0x0000000000117919 */ /* 0x000f220000002200 */
[----:B------:R-:W2:Y:S01]  /*0070*/  S2R R19, SR_TID.X ;  /* 0x0000000000137919 */ /* 0x000ea20000002100 */
[----:B-1----:R-:W-:Y:S02]  /*0080*/  MOV R7, UR4 ;  /* 0x0000000400077c02 */ /* 0x002fe40008000f00 */
[----:B------:R-:W-:-:S04]  /*0090*/  MOV R16, UR5 ;  /* 0x0000000500107c02 */ /* 0x000fc80008000f00 */
[----:B------:R-:W-:Y:S01]  /*00a0*/  SHF.L.U32 R24, R16, 0x4, RZ ;  /* 0x0000000410187819 */ /* 0x000fe200000006ff */
[----:B0-----:R-:W-:-:S04]  /*00b0*/  IMAD R23, R18, R7, RZ ;  /* 0x0000000712177224 */ /* 0x001fc800078e02ff */
[----:B------:R-:W-:Y:S01]  /*00c0*/  IMAD.SHL.U32 R23, R23, 0x10, RZ ;  /* 0x0000001017177824 */ /* 0x000fe200078e00ff */
[----:B----4-:R-:W-:-:S04]  /*00d0*/  LEA R6, R18, R17, 0x4 ;  /* 0x0000001112067211 */ /* 0x010fc800078e20ff */
[----:B------:R-:W-:Y:S01]  /*00e0*/  IADD3 R26, PT, PT, R23, R7, RZ ;  /* 0x00000007171a7210 */ /* 0x000fe20007ffe0ff */
[----:B--2---:R-:W-:-:S04]  /*00f0*/  IMAD R5, R10, 0x10, R19 ;  /* 0x000000100a057824 */ /* 0x004fc800078e0213 */
[----:B------:R-:W-:-:S05]  /*0100*/  VIADD R26, R26, 0xffffffff ;  /* 0xffffffff1a1a7836 */ /* 0x000fca0000000000 */
[----:B------:R-:W-:-:S13]  /*0110*/  ISETP.GE.AND P0, PT, R23, R26, PT ;  /* 0x0000001a1700720c */ /* 0x000fda0003f06270 */
[----:B---3--:R-:W-:Y:S05]  /*0120*/  @P0 BRA `(.L_x_7) ;  /* 0x0000000400e00947 */ /* 0x008fea0003800000 */
[----:B------:R-:W-:Y:S01]  /*0130*/  IABS R4, R7 ;  /* 0x0000000700047213 */ /* 0x000fe20000000000 */
[----:B------:R-:W0:Y:S01]  /*0140*/  S2UR UR6, SR_CgaCtaId ;  /* 0x00000000000679c3 */ /* 0x000e220000008800 */
[----:B------:R-:W-:Y:S01]  /*0150*/  UMOV UR4, 0x400 ;  /* 0x0000040000047882 */ /* 0x000fe20000000000 */
[----:B------:R-:W-:Y:S01]  /*0160*/  IMAD R3, R17, R16, R19 ;  /* 0x0000001011037224 */ /* 0x000fe200078e0213 */
[----:B------:R-:W1:Y:S01]  /*0170*/  I2F.RP R0, R4 ;  /* 0x0000000400007306 */ /* 0x000e620000209400 */
[----:B------:R-:W-:Y:S01]  /*0180*/  UIADD3 UR5, UPT, UPT, UR4, 0x400, URZ ;  /* 0x0000040004057890 */ /* 0x000fe2000fffe0ff */
[----:B------:R-:W-:Y:S02]  /*0190*/  IMAD R2, R18, 0x10, R17 ;  /* 0x0000001012027824 */ /* 0x000fe400078e0211 */
[----:B------:R-:W-:Y:S01]  /*01a0*/  HFMA2 R25, -RZ, RZ, 0, 0 ;  /* 0x00000000ff197431 */ /* 0x000fe200000001ff */
[----:B------:R-:W-:Y:S01]  /*01b0*/  LEA R3, R10, R3, 0x4 ;  /* 0x000000030a037211 */ /* 0x000fe200078e20ff */
[----:B------:R-:W-:-:S02]  /*01c0*/  IMAD R2, R2, R7, R19 ;  /* 0x0000000702027224 */ /* 0x000fc400078e0213 */
[----:B-1----:R-:W1:Y:S01]  /*01d0*/  MUFU.RCP R0, R0 ;  /* 0x0000000000007308 */ /* 0x002e620000001000 */
[----:B0-----:R-:W-:Y:S02]  /*01e0*/  ULEA UR4, UR6, UR4, 0x18 ;  /* 0x0000000406047291 */ /* 0x001fe4000f8ec0ff */
[----:B------:R-:W-:-:S04]  /*01f0*/  ULEA UR5, UR6, UR5, 0x18 ;  /* 0x0000000506057291 */ /* 0x000fc8000f8ec0ff */
[----:B------:R-:W-:Y:S02]  /*0200*/  LEA R22, R17, UR4, 0x6 ;  /* 0x0000000411167c11 */ /* 0x000fe4000f8e30ff */
[----:B------:R-:W-:Y:S01]  /*0210*/  LEA R20, R19, UR5, 0x2 ;  /* 0x0000000513147c11 */ /* 0x000fe2000f8e10ff */
[----:B-1----:R-:W-:-:S03]  /*0220*/  VIADD R8, R0, 0xffffffe ;  /* 0x0ffffffe00087836 */ /* 0x002fc60000000000 */
[----:B------:R-:W-:Y:S01]  /*0230*/  LEA R21, R17, R20, 0x6 ;  /* 0x0000001411157211 */ /* 0x000fe200078e30ff */
[----:B------:R-:W-:Y:S01]  /*0240*/  IMAD R19, R19, 0x4, R22 ;  /* 0x0000000413137824 */ /* 0x000fe200078e0216 */
[----:B------:R0:W1:Y:S02]  /*0250*/  F2I.FTZ.U32.TRUNC.NTZ R9, R8 ;  /* 0x0000000800097305 */ /* 0x000064000021f000 */
[----:B0-----:R-:W-:Y:S01]  /*0260*/  IMAD.MOV.U32 R8, RZ, RZ, RZ ;  /* 0x000000ffff087224 */ /* 0x001fe200078e00ff */
[----:B-1----:R-:W-:-:S05]  /*0270*/  IADD3 R11, PT, PT, RZ, -R9, RZ ;  /* 0x80000009ff0b7210 */ /* 0x002fca0007ffe0ff */
[----:B------:R-:W-:-:S04]  /*0280*/  IMAD R11, R11, R4, RZ ;  /* 0x000000040b0b7224 */ /* 0x000fc800078e02ff */
[----:B------:R-:W-:-:S07]  /*0290*/  IMAD.HI.U32 R0, R9, R11, R8 ;  /* 0x0000000b09007227 */ /* 0x000fce00078e0008 */
.L_x_8:
[----:B------:R-:W0:Y:S01]  /*02a0*/  LDC R16, c[0x0][0x39c] ;  /* 0x0000e700ff107b82 */ /* 0x000e220000000800 */
[----:B------:R-:W-:Y:S02]  /*02b0*/  IABS R15, R2 ;  /* 0x00000002000f7213 */ /* 0x000fe40000000000 */
[----:B------:R-:W-:-:S03]  /*02c0*/  MOV R29, RZ ;  /* 0x000000ff001d7202 */ /* 0x000fc60000000f00 */
[----:B------:R-:W-:Y:S02]  /*02d0*/  IMAD.HI.U32 R12, R0, R15, RZ ;  /* 0x0000000f000c7227 */ /* 0x000fe400078e00ff */
[----:B------:R-:W1:Y:S02]  /*02e0*/  LDC R7, c[0x0][0x398] ;  /* 0x0000e600ff077b82 */ /* 0x000e640000000800 */
[----:B------:R-:W-:Y:S01]  /*02f0*/  IMAD.MOV R14, RZ, RZ, -R12 ;  /* 0x000000ffff0e7224 */ /* 0x000fe200078e0a0c */
[----:B0-----:R-:W-:-:S04]  /*0300*/  IABS R10, R16 ;  /* 0x00000010000a7213 */ /* 0x001fc80000000000 */
[----:B------:R-:W0:Y:S01]  /*0310*/  I2F.RP R13, R10 ;  /* 0x0000000a000d7306 */ /* 0x000e220000209400 */
[----:B-1----:R-:W-:-:S05]  /*0320*/  IABS R11, R7 ;  /* 0x00000007000b7213 */ /* 0x002fca0000000000 */
[----:B------:R-:W-:-:S05]  /*0330*/  IMAD R15, R11, R14, R15 ;  /* 0x0000000e0b0f7224 */ /* 0x000fca00078e020f */
[----:B------:R-:W-:Y:S01]  /*0340*/  ISETP.GT.U32.AND P4, PT, R4, R15, PT ;  /* 0x0000000f0400720c */ /* 0x000fe20003f84070 */
[----:B0-----:R-:W0:-:S12]  /*0350*/  MUFU.RCP R13, R13 ;  /* 0x0000000d000d7308 */ /* 0x001e180000001000 */
[----:B------:R-:W-:Y:S01]  /*0360*/  @!P4 IADD3 R15, PT, PT, R15, -R11, RZ ;  /* 0x8000000b0f0fc210 */ /* 0x000fe20007ffe0ff */
[----:B------:R-:W-:Y:S01]  /*0370*/  @!P4 VIADD R12, R12, 0x1 ;  /* 0x000000010c0cc836 */ /* 0x000fe20000000000 */
[----:B------:R-:W-:Y:S02]  /*0380*/  ISETP.NE.AND P4, PT, R7, RZ, PT ;  /* 0x000000ff0700720c */ /* 0x000fe40003f85270 */
[----:B------:R-:W-:Y:S01]  /*0390*/  ISETP.GE.U32.AND P0, PT, R15, R4, PT ;  /* 0x000000040f00720c */ /* 0x000fe20003f06070 */
[----:B0-----:R-:W-:-:S04]  /*03a0*/  VIADD R8, R13, 0xffffffe ;  /* 0x0ffffffe0d087836 */ /* 0x001fc80000000000 */
[----:B------:R0:W1:Y:S08]  /*03b0*/  F2I.FTZ.U32.TRUNC.NTZ R9, R8 ;  /* 0x0000000800097305 */ /* 0x000070000021f000 */
[----:B------:R-:W-:Y:S02]  /*03c0*/  @P0 IADD3 R12, PT, PT, R12, 0x1, RZ ;  /* 0x000000010c0c0810 */ /* 0x000fe40007ffe0ff */
[----:B0-----:R-:W-:-:S02]  /*03d0*/  MOV R8, RZ ;  /* 0x000000ff00087202 */ /* 0x001fc40000000f00 */
[----:B-1----:R-:W-:-:S05]  /*03e0*/  IADD3 R27, PT, PT, RZ, -R9, RZ ;  /* 0x80000009ff1b7210 */ /* 0x002fca0007ffe0ff */
[----:B------:R-:W-:Y:S02]  /*03f0*/  IMAD R13, R27, R10, RZ ;  /* 0x0000000a1b0d7224 */ /* 0x000fe400078e02ff */
[----:B------:R-:W-:Y:S02]  /*0400*/  IMAD.MOV.U32 R27, RZ, RZ, RZ ;  /* 0x000000ffff1b7224 */ /* 0x000fe400078e00ff */
[----:B------:R-:W-:Y:S01]  /*0410*/  IMAD.HI.U32 R8, R9, R13, R8 ;  /* 0x0000000d09087227 */ /* 0x000fe200078e0008 */
[----:B------:R-:W-:-:S05]  /*0420*/  IABS R9, R3 ;  /* 0x0000000300097213 */ /* 0x000fca0000000000 */
[----:B------:R-:W-:-:S04]  /*0430*/  IMAD.HI.U32 R13, R8, R9, RZ ;  /* 0x00000009080d7227 */ /* 0x000fc800078e00ff */
[----:B------:R-:W-:-:S04]  /*0440*/  IMAD.MOV R8, RZ, RZ, -R13 ;  /* 0x000000ffff087224 */ /* 0x000fc800078e0a0d */
[----:B------:R-:W-:Y:S01]  /*0450*/  IMAD R9, R10, R8, R9 ;  /* 0x000000080a097224 */ /* 0x000fe200078e0209 */
[----:B------:R-:W-:-:S04]  /*0460*/  LOP3.LUT R8, R2, R7, RZ, 0x3c, !PT ;  /* 0x0000000702087212 */ /* 0x000fc800078e3cff */
[----:B------:R-:W-:Y:S02]  /*0470*/  ISETP.GT.U32.AND P5, PT, R10, R9, PT ;  /* 0x000000090a00720c */ /* 0x000fe40003fa4070 */
[----:B------:R-:W-:-:S11]  /*0480*/  ISETP.GE.AND P2, PT, R8, RZ, PT ;  /* 0x000000ff0800720c */ /* 0x000fd60003f46270 */
[-C--:B------:R-:W-:Y:S02]  /*0490*/  @!P5 IADD3 R9, PT, PT, R9, -R10.reuse, RZ ;  /* 0x8000000a0909d210 */ /* 0x080fe40007ffe0ff */
[----:B------:R-:W-:Y:S02]  /*04a0*/  @!P5 IADD3 R13, PT, PT, R13, 0x1, RZ ;  /* 0x000000010d0dd810 */ /* 0x000fe40007ffe0ff */
[----:B------:R-:W-:Y:S02]  /*04b0*/  ISETP.GE.U32.AND P1, PT, R9, R10, PT ;  /* 0x0000000a0900720c */ /* 0x000fe40003f26070 */
[----:B------:R-:W-:Y:S01]  /*04c0*/  LOP3.LUT R9, R3, R16, RZ, 0x3c, !PT ;  /* 0x0000001003097212 */ /* 0x000fe200078e3cff */
[----:B------:R-:W0:Y:S01]  /*04d0*/  LDC.64 R10, c[0x0][0x388] ;  /* 0x0000e200ff0a7b82 */ /* 0x000e220000000a00 */
[----:B------:R-:W-:Y:S02]  /*04e0*/  ISETP.NE.AND P5, PT, R16, RZ, PT ;  /* 0x000000ff1000720c */ /* 0x000fe40003fa5270 */
[----:B------:R-:W-:-:S02]  /*04f0*/  ISETP.GE.AND P3, PT, R9, RZ, PT ;  /* 0x000000ff0900720c */ /* 0x000fc40003f66270 */
[----:B------:R-:W-:Y:S02]  /*0500*/  @!P2 IADD3 R12, PT, PT, -R12, RZ, RZ ;  /* 0x000000ff0c0ca210 */ /* 0x000fe40007ffe1ff */
[-C--:B------:R-:W-:Y:S01]  /*0510*/  @!P4 LOP3.LUT R12, RZ, R7.reuse, RZ, 0x33, !PT ;  /* 0x00000007ff0cc212 */ /* 0x080fe200078e33ff */
[----:B------:R-:W1:Y:S02]  /*0520*/  LDC.64 R8, c[0x0][0x380] ;  /* 0x0000e000ff087b82 */ /* 0x000e640000000a00 */
[----:B------:R-:W-:Y:S01]  /*0530*/  @P1 VIADD R13, R13, 0x1 ;  /* 0x000000010d0d1836 */ /* 0x000fe20000000000 */
[----:B------:R-:W-:-:S04]  /*0540*/  ISETP.GE.AND P0, PT, R12, R7, PT ;  /* 0x000000070c00720c */ /* 0x000fc80003f06270 */
[----:B------:R-:W-:Y:S02]  /*0550*/  ISETP.LT.OR P0, PT, R7, RZ, P0 ;  /* 0x000000ff0700720c */ /* 0x000fe40000701670 */
[----:B------:R-:W-:Y:S02]  /*0560*/  @!P3 IADD3 R13, PT, PT, -R13, RZ, RZ ;  /* 0x000000ff0d0db210 */ /* 0x000fe40007ffe1ff */
[----:B------:R-:W-:-:S04]  /*0570*/  @!P5 LOP3.LUT R13, RZ, R16, RZ, 0x33, !PT ;  /* 0x00000010ff0dd212 */ /* 0x000fc800078e33ff */
[----:B------:R-:W-:Y:S01]  /*0580*/  ISETP.GE.AND P1, PT, R13, R16, PT ;  /* 0x000000100d00720c */ /* 0x000fe20003f26270 */
[----:B0-----:R-:W-:-:S03]  /*0590*/  IMAD.WIDE R10, R3, 0x4, R10 ;  /* 0x00000004030a7825 */ /* 0x001fc600078e020a */
[----:B------:R-:W-:Y:S01]  /*05a0*/  ISETP.LT.OR P1, PT, R16, RZ, P1 ;  /* 0x000000ff1000720c */ /* 0x000fe20000f21670 */
[----:B-1----:R-:W-:-:S05]  /*05b0*/  IMAD.WIDE R8, R2, 0x4, R8 ;  /* 0x0000000402087825 */ /* 0x002fca00078e0208 */
[----:B------:R-:W2:Y:S07]  /*05c0*/  @!P0 LDG.E R27, desc[UR8][R8.64] ;  /* 0x00000008081b8981 */ /* 0x000eae000c1e1900 */
[----:B------:R-:W3:Y:S01]  /*05d0*/  @!P1 LDG.E R29, desc[UR8][R10.64] ;  /* 0x000000080a1d9981 */ /* 0x000ee2000c1e1900 */
[----:B------:R-:W-:Y:S01]  /*05e0*/  IADD3 R23, PT, PT, R23, 0x10, RZ ;  /* 0x0000001017177810 */ /* 0x000fe20007ffe0ff */
[----:B------:R-:W-:Y:S01]  /*05f0*/  VIADD R2, R2, 0x10 ;  /* 0x0000001002027836 */ /* 0x000fe20000000000 */
[----:B------:R-:W-:-:S02]  /*0600*/  IADD3 R3, PT, PT, R24, R3, RZ ;  /* 0x0000000318037210 */ /* 0x000fc40007ffe0ff */
[----:B------:R-:W-:Y:S01]  /*0610*/  ISETP.GE.AND P0, PT, R23, R26, PT ;  /* 0x0000001a1700720c */ /* 0x000fe20003f06270 */
[----:B--2---:R-:W-:Y:S04]  /*0620*/  STS [R19], R27 ;  /* 0x0000001b13007388 */ /* 0x004fe80000000800 */
[----:B---3--:R-:W-:Y:S01]  /*0630*/  STS [R21], R29 ;  /* 0x0000001d15007388 */ /* 0x008fe20000000800 */
[----:B------:R-:W-:Y:S06]  /*0640*/  BAR.SYNC.DEFER_BLOCKING 0x0 ;  /* 0x0000000000007b1d */ /* 0x000fec0000010000 */
[----:B------:R-:W-:Y:S04]  /*0650*/  LDS R8, [R20] ;  /* 0x0000000014087984 */ /* 0x000fe80000000800 */
[----:B------:R-:W0:Y:S04]  /*0660*/  LDS.128 R12, [R22] ;  /* 0x00000000160c7984 */ /* 0x000e280000000c00 */
[----:B------:R-:W1:Y:S04]  /*0670*/  LDS R9, [R20+0x40] ;  /* 0x0000400014097984 */ /* 0x000e680000000800 */
[----:B------:R-:W2:Y:S04]  /*0680*/  LDS R10, [R20+0x80] ;  /* 0x00008000140a7984 */ /* 0x000ea80000000800 */
[----:B------:R-:W3:Y:S04]  /*0690*/  LDS R28, [R20+0xc0] ;  /* 0x0000c000141c7984 */ /* 0x000ee80000000800 */
[----:B------:R-:W-:Y:S01]  /*06a0*/  LDS R27, [R20+0x3c0] ;  /* 0x0003c000141b7984 */ /* 0x000fe20000000800 */
[----:B0-----:R-:W-:-:S04]  /*06b0*/  FFMA R12, R12, R8, R25 ;  /* 0x000000080c0c7223 */ /* 0x001fc80000000019 */
[----:B-1----:R-:W-:Y:S02]  /*06c0*/  FFMA R9, R9, R13, R12 ;  /* 0x0000000d09097223 */ /* 0x002fe4000000000c */
[----:B------:R-:W-:Y:S02]  /*06d0*/  LDS R13, [R20+0x100] ;  /* 0x00010000140d7984 */ /* 0x000fe40000000800 */
[----:B--2---:R-:W-:Y:S02]  /*06e0*/  FFMA R25, R10, R14, R9 ;  /* 0x0000000e0a197223 */ /* 0x004fe40000000009 */
[----:B------:R-:W0:Y:S02]  /*06f0*/  LDS.128 R8, [R22+0x10] ;  /* 0x0000100016087984 */ /* 0x000e240000000c00 */
[----:B---3--:R-:W-:Y:S02]  /*0700*/  FFMA R15, R28, R15, R25 ;  /* 0x0000000f1c0f7223 */ /* 0x008fe40000000019 */
[----:B------:R-:W1:Y:S04]  /*0710*/  LDS R25, [R20+0x140] ;  /* 0x0001400014197984 */ /* 0x000e680000000800 */
[----:B------:R-:W2:Y:S04]  /*0720*/  LDS R12, [R20+0x180] ;  /* 0x00018000140c7984 */ /* 0x000ea80000000800 */
[----:B------:R-:W3:Y:S01]  /*0730*/  LDS R28, [R20+0x1c0] ;  /* 0x0001c000141c7984 */ /* 0x000ee20000000800 */
        /* <DEDUP_REMOVED lines=16> */
[----:B------:R-:W2:Y:S01]  /*0840*/  LDS R12, [R20+0x380] ;  /* 0x00038000140c7984 */ /* 0x000ea20000000800 */
[----:B0-----:R-:W-:-:S04]  /*0850*/  FFMA R8, R8, R13, R15 ;  /* 0x0000000d08087223 */ /* 0x001fc8000000000f */
[----:B-1----:R-:W-:-:S04]  /*0860*/  FFMA R9, R25, R9, R8 ;  /* 0x0000000919097223 */ /* 0x002fc80000000008 */
[----:B--2---:R-:W-:-:S04]  /*0870*/  FFMA R10, R12, R10, R9 ;  /* 0x0000000a0c0a7223 */ /* 0x004fc80000000009 */
[----:B------:R-:W-:Y:S01]  /*0880*/  FFMA R25, R27, R11, R10 ;  /* 0x0000000b1b197223 */ /* 0x000fe2000000000a */
[----:B------:R-:W-:Y:S06]  /*0890*/  BAR.SYNC.DEFER_BLOCKING 0x0 ;  /* 0x0000000000007b1d */ /* 0x000fec0000010000 */
[----:B------:R-:W-:Y:S05]  /*08a0*/  @!P0 BRA `(.L_x_8) ;  /* 0xfffffff8007c8947 */ /* 0x000fea000383ffff */
.L_x_7:
[----:B------:R-:W-:-:S04]  /*08b0*/  ISETP.GE.AND P0, PT, R5, R16, PT ;  /* 0x000000100500720c */ /* 0x000fc80003f06270 */
[----:B------:R-:W-:-:S13]  /*08c0*/  ISETP.GE.OR P0, PT, R6, R7, P0 ;  /* 0x000000070600720c */ /* 0x000fda0000706670 */
[----:B------:R-:W-:Y:S05]  /*08d0*/  @P0 EXIT ;  /* 0x000000000000094d */ /* 0x000fea0003800000 */
[----:B------:R-:W0:Y:S01]  /*08e0*/  LDC.64 R2, c[0x0][0x390] ;  /* 0x0000e400ff027b82 */ /* 0x000e220000000a00 */
[----:B------:R-:W-:Y:S02]  /*08f0*/  IMAD R18, R24, R18, RZ ;  /* 0x0000001218127224 */ /* 0x000fe400078e02ff */
[----:B------:R-:W-:-:S05]  /*0900*/  IMAD R5, R17, R16, R5 ;  /* 0x0000001011057224 */ /* 0x000fca00078e0205 */
[----:B------:R-:W-:-:S05]  /*0910*/  IADD3 R5, PT, PT, R18, R5, RZ ;  /* 0x0000000512057210 */ /* 0x000fca0007ffe0ff */
[----:B0-----:R-:W-:-:S05]  /*0920*/  IMAD.WIDE R2, R5, 0x4, R2 ;  /* 0x0000000405027825 */ /* 0x001fca00078e0202 */
[----:B------:R-:W-:Y:S01]  /*0930*/  STG.E desc[UR8][R2.64], R25 ;  /* 0x0000001902007986 */ /* 0x000fe2000c101908 */
[----:B------:R-:W-:Y:S05]  /*0940*/  EXIT ;  /* 0x000000000000794d */ /* 0x000fea0003800000 */
.L_x_9:
        /* <DEDUP_REMOVED lines=11> */
.L_x_11:


//--------------------- .nv.shared.reserved.0     --------------------------
	.section	.nv.shared.reserved.0,"aw",@nobits
	.weak		__nv_reservedSMEM_offset_0_alias
	.size		__nv_reservedSMEM_offset_0_alias, 0, 64
	.other		__nv_reservedSMEM_offset_0_alias,@"STO_CUDA_RESERVED_SHARED STV_DEFAULT"
__nv_reservedSMEM_offset_0_alias:
	.zero		0
	.zero		64


//--------------------- .nv.shared._Z24MatrixMulSharedMemKernelPfS_S_ii --------------------------
	.section	.nv.shared._Z24MatrixMulSharedMemKernelPfS_S_ii,"aw",@nobits
	.sectionflags	@""
	.align	4
.nv.shared._Z24MatrixMulSharedMemKernelPfS_S_ii:
	.zero		3072


//--------------------- .nv.constant0._Z15MatrixMulKernelPfS_S_i --------------------------
	.section	.nv.constant0._Z15MatrixMulKernelPfS_S_i,"a",@progbits
	.sectionflags	@""
	.align	4
.nv.constant0._Z15MatrixMulKernelPfS_S_i:
	.zero		924


//--------------------- .nv.constant0._Z24MatrixMulSharedMemKernelPfS_S_ii --------------------------
	.section	.nv.constant0._Z24MatrixMulSharedMemKernelPfS_S_ii,"a",@progbits
	.sectionflags	@""
	.align	4
.nv.constant0._Z24MatrixMulSharedMemKernelPfS_S_ii:
	.zero		928


//--------------------- SYMBOLS --------------------------

	.type		.nv.reservedSmem.offset0,@object
	.size		.nv.reservedSmem.offset0,0x4
	.type		.nv.reservedSmem.cap,@object
	.size		.nv.reservedSmem.cap,0x4
